	.headerflags	@"EF_CUDA_TEXMODE_UNIFIED EF_CUDA_64BIT_ADDRESS EF_CUDA_SM89 EF_CUDA_VIRTUAL_SM(EF_CUDA_SM89)"
	.elftype	@"ET_EXEC"


//--------------------- .nv.info                  --------------------------
	.section	.nv.info,"",@"SHT_CUDA_INFO"
	.align	4


	//----- nvinfo : EIATTR_REGCOUNT
	.align		4
        /*0000*/ 	.byte	0x04, 0x2f
        /*0002*/ 	.short	(.L_2 - .L_1)
	.align		4
.L_1:
        /*0004*/ 	.word	index@(triton__0d1d2d3d4de)
        /*0008*/ 	.word	0x00000016


	//----- nvinfo : EIATTR_MAX_STACK_SIZE
	.align		4
.L_2:
        /*000c*/ 	.byte	0x04, 0x23
        /*000e*/ 	.short	(.L_4 - .L_3)
	.align		4
.L_3:
        /*0010*/ 	.word	index@(triton__0d1d2d3d4de)
        /*0014*/ 	.word	0x00000000


	//----- nvinfo : EIATTR_MIN_STACK_SIZE
	.align		4
.L_4:
        /*0018*/ 	.byte	0x04, 0x12
        /*001a*/ 	.short	(.L_6 - .L_5)
	.align		4
.L_5:
        /*001c*/ 	.word	index@(triton__0d1d2d3d4de)
        /*0020*/ 	.word	0x00000000


	//----- nvinfo : EIATTR_FRAME_SIZE
	.align		4
.L_6:
        /*0024*/ 	.byte	0x04, 0x11
        /*0026*/ 	.short	(.L_8 - .L_7)
	.align		4
.L_7:
        /*0028*/ 	.word	index@(triton__0d1d2d3d4de)
        /*002c*/ 	.word	0x00000000
.L_8:


//--------------------- .nv.info.triton__0d1d2d3d4de --------------------------
	.section	.nv.info.triton__0d1d2d3d4de,"",@"SHT_CUDA_INFO"
	.align	4


	//----- nvinfo : EIATTR_CUDA_API_VERSION
	.align		4
        /*0000*/ 	.byte	0x04, 0x37
        /*0002*/ 	.short	(.L_10 - .L_9)
.L_9:
        /*0004*/ 	.word	0x0000007b


	//----- nvinfo : EIATTR_PARAM_CBANK
	.align		4
.L_10:
        /*0008*/ 	.byte	0x04, 0x0a
        /*000a*/ 	.short	(.L_12 - .L_11)
	.align		4
.L_11:
        /*000c*/ 	.word	index@(.nv.constant0.triton__0d1d2d3d4de)
        /*0010*/ 	.short	0x0160
        /*0012*/ 	.short	0x0024


	//----- nvinfo : EIATTR_CBANK_PARAM_SIZE
	.align		4
.L_12:
        /*0014*/ 	.byte	0x03, 0x19
        /*0016*/ 	.short	0x0024


	//----- nvinfo : EIATTR_KPARAM_INFO
	.align		4
        /*0018*/ 	.byte	0x04, 0x17
        /*001a*/ 	.short	(.L_14 - .L_13)
.L_13:
        /*001c*/ 	.word	0x00000000
        /*0020*/ 	.short	0x0004
        /*0022*/ 	.short	0x0020
        /*0024*/ 	.byte	0x00, 0xf0, 0x11, 0x00


	//----- nvinfo : EIATTR_KPARAM_INFO
	.align		4
.L_14:
        /*0028*/ 	.byte	0x04, 0x17
        /*002a*/ 	.short	(.L_16 - .L_15)
.L_15:
        /*002c*/ 	.word	0x00000000
        /*0030*/ 	.short	0x0003
        /*0032*/ 	.short	0x0018
        /*0034*/ 	.byte	0x00, 0xf0, 0x21, 0x00


	//----- nvinfo : EIATTR_KPARAM_INFO
	.align		4
.L_16:
        /*0038*/ 	.byte	0x04, 0x17
        /*003a*/ 	.short	(.L_18 - .L_17)
.L_17:
        /*003c*/ 	.word	0x00000000
        /*0040*/ 	.short	0x0002
        /*0042*/ 	.short	0x0010
        /*0044*/ 	.byte	0x00, 0xf0, 0x21, 0x00


	//----- nvinfo : EIATTR_KPARAM_INFO
	.align		4
.L_18:
        /*0048*/ 	.byte	0x04, 0x17
        /*004a*/ 	.short	(.L_20 - .L_19)
.L_19:
        /*004c*/ 	.word	0x00000000
        /*0050*/ 	.short	0x0001
        /*0052*/ 	.short	0x0008
        /*0054*/ 	.byte	0x00, 0xf0, 0x21, 0x00


	//----- nvinfo : EIATTR_KPARAM_INFO
	.align		4
.L_20:
        /*0058*/ 	.byte	0x04, 0x17
        /*005a*/ 	.short	(.L_22 - .L_21)
.L_21:
        /*005c*/ 	.word	0x00000000
        /*0060*/ 	.short	0x0000
        /*0062*/ 	.short	0x0000
        /*0064*/ 	.byte	0x00, 0xf0, 0x21, 0x00


	//----- nvinfo : EIATTR_MAXREG_COUNT
	.align		4
.L_22:
        /*0068*/ 	.byte	0x03, 0x1b
        /*006a*/ 	.short	0x00ff


	//----- nvinfo : EIATTR_EXIT_INSTR_OFFSETS
	.align		4
        /*006c*/ 	.byte	0x04, 0x1c
        /*006e*/ 	.short	(.L_24 - .L_23)


	//   ....[0]....
.L_23:
        /*0070*/ 	.word	0x00000990


	//----- nvinfo : EIATTR_MAX_THREADS
	.align		4
.L_24:
        /*0074*/ 	.byte	0x04, 0x05
        /*0076*/ 	.short	(.L_26 - .L_25)
.L_25:
        /*0078*/ 	.word	0x00000080
        /*007c*/ 	.word	0x00000001
        /*0080*/ 	.word	0x00000001


	//----- nvinfo : EIATTR_CRS_STACK_SIZE
	.align		4
.L_26:
        /*0084*/ 	.byte	0x04, 0x1e
        /*0086*/ 	.short	(.L_28 - .L_27)
.L_27:
        /*0088*/ 	.word	0x00000000
.L_28:


//--------------------- .nv.rel.action            --------------------------
	.section	.nv.rel.action,"",@"SHT_CUDA_RELOCINFO"
	.align	8
	.sectionentsize	8
        /*0000*/ 	.byte	0x73, 0x00, 0x00, 0x00, 0x00, 0x00, 0x00, 0x00, 0x00, 0x00, 0x00, 0x11, 0x25, 0x00, 0x05, 0x36


//--------------------- .nv.constant0.triton__0d1d2d3d4de --------------------------
	.section	.nv.constant0.triton__0d1d2d3d4de,"a",@progbits
	.align	4
.nv.constant0.triton__0d1d2d3d4de:
	.zero		388


//--------------------- .text.triton__0d1d2d3d4de --------------------------
	.section	.text.triton__0d1d2d3d4de,"ax",@progbits
	.sectioninfo	@"SHI_REGISTERS=22"
	.align	128
        .global         triton__0d1d2d3d4de
        .type           triton__0d1d2d3d4de,@function
        .size           triton__0d1d2d3d4de,(.L_x_13 - triton__0d1d2d3d4de)
        .other          triton__0d1d2d3d4de,@"STO_CUDA_ENTRY STV_DEFAULT"
triton__0d1d2d3d4de:
.text.triton__0d1d2d3d4de:
[----:B------:R-:W-:-:S02]  /*0000*/  MOV R1, c[0x0][0x28] ;  /* 0x00000a0000017a02 */ /* 0x000fc40000000f00 */
[----:B------:R-:W0:Y:S01]  /*0010*/  S2R R0, SR_TID.X ;  /* 0x0000000000007919 */ /* 0x000e220000002100 */
[----:B------:R-:W-:Y:S01]  /*0020*/  MOV R7, 0x2 ;  /* 0x0000000200077802 */ /* 0x000fe20000000f00 */
[----:B------:R-:W-:Y:S02]  /*0030*/  ULDC.64 UR4, c[0x0][0x118] ;  /* 0x0000460000047ab9 */ /* 0x000fe40000000a00 */
[----:B------:R-:W1:Y:S01]  /*0040*/  S2R R3, SR_CTAID.X ;  /* 0x0000000000037919 */ /* 0x000e620000002500 */
[----:B0-----:R-:W-:-:S04]  /*0050*/  SHF.L.U32 R0, R0, 0x2, RZ ;  /* 0x0000000200007819 */ /* 0x001fc800000006ff */
[----:B------:R-:W-:-:S04]  /*0060*/  LOP3.LUT R0, R0, 0x1fc, RZ, 0xc0, !PT ;  /* 0x000001fc00007812 */ /* 0x000fc800078ec0ff */
[----:B-1----:R-:W-:-:S05]  /*0070*/  LEA R8, R3, R0, 0x9 ;  /* 0x0000000003087211 */ /* 0x002fca00078e48ff */
[----:B------:R-:W-:-:S06]  /*0080*/  IMAD.WIDE R4, R8, R7, c[0x0][0x160] ;  /* 0x0000580008047625 */ /* 0x000fcc00078e0207 */
[----:B------:R-:W2:Y:S01]  /*0090*/  LDG.E.64 R4, [R4.64] ;  /* 0x0000000404047981 */ /* 0x000ea2000c1e1b00 */
[----:B------:R-:W-:-:S06]  /*00a0*/  IMAD.WIDE R2, R8, R7, c[0x0][0x168] ;  /* 0x00005a0008027625 */ /* 0x000fcc00078e0207 */
[----:B------:R-:W5:Y:S01]  /*00b0*/  LDG.E.64 R2, [R2.64] ;  /* 0x0000000402027981 */ /* 0x000f62000c1e1b00 */
[----:B------:R-:W-:Y:S01]  /*00c0*/  BSSY B0, `(.L_x_0) ;  /* 0x0000028000007945 */ /* 0x000fe20003800000 */
[C---:B--2---:R-:W-:Y:S02]  /*00d0*/  SHF.L.U32 R9, R4.reuse, 0x10, RZ ;  /* 0x0000001004097819 */ /* 0x044fe400000006ff */
[----:B------:R-:W-:Y:S02]  /*00e0*/  PRMT R11, R4, 0x7632, R11 ;  /* 0x00007632040b7816 */ /* 0x000fe4000000000b */
[----:B------:R-:W-:Y:S01]  /*00f0*/  SHF.L.U32 R10, R5, 0x10, RZ ;  /* 0x00000010050a7819 */ /* 0x000fe200000006ff */
[----:B------:R-:W-:Y:S01]  /*0100*/  FMUL R0, R9, R9 ;  /* 0x0000000909007220 */ /* 0x000fe20000400000 */
[----:B------:R-:W-:Y:S02]  /*0110*/  SHF.L.U32 R11, R11, 0x10, RZ ;  /* 0x000000100b0b7819 */ /* 0x000fe400000006ff */
[----:B------:R-:W-:Y:S01]  /*0120*/  PRMT R12, R5, 0x7632, R12 ;  /* 0x00007632050c7816 */ /* 0x000fe2000000000c */
[----:B------:R-:W-:Y:S01]  /*0130*/  FMUL R0, R9, R0 ;  /* 0x0000000009007220 */ /* 0x000fe20000400000 */
[----:B------:R-:W-:-:S02]  /*0140*/  FMUL R5, R10, R10 ;  /* 0x0000000a0a057220 */ /* 0x000fc40000400000 */
[----:B------:R-:W-:Y:S01]  /*0150*/  SHF.L.U32 R12, R12, 0x10, RZ ;  /* 0x000000100c0c7819 */ /* 0x000fe200000006ff */
[----:B------:R-:W-:Y:S01]  /*0160*/  FFMA R0, R0, 0.044714998453855514526, R9 ;  /* 0x3d37271300007823 */ /* 0x000fe20000000009 */
[----:B------:R-:W-:-:S03]  /*0170*/  FMUL R7, R10, R5 ;  /* 0x000000050a077220 */ /* 0x000fc60000400000 */
[----:B------:R-:W-:Y:S01]  /*0180*/  FMUL R13, R0, 0.79788458347320556641 ;  /* 0x3f4c422a000d7820 */ /* 0x000fe20000400000 */
[----:B------:R-:W-:Y:S01]  /*0190*/  FMUL R0, R11, R11 ;  /* 0x0000000b0b007220 */ /* 0x000fe20000400000 */
[C---:B------:R-:W-:Y:S01]  /*01a0*/  FMUL R5, R12.reuse, R12 ;  /* 0x0000000c0c057220 */ /* 0x040fe20000400000 */
[----:B------:R-:W-:Y:S01]  /*01b0*/  FFMA R6, R7, 0.044714998453855514526, R10 ;  /* 0x3d37271307067823 */ /* 0x000fe2000000000a */
[----:B------:R-:W-:Y:S01]  /*01c0*/  FADD.FTZ R16, |R13|, -RZ ;  /* 0x800000ff0d107221 */ /* 0x000fe20000010200 */
[----:B------:R-:W-:Y:S01]  /*01d0*/  FMUL R0, R11, R0 ;  /* 0x000000000b007220 */ /* 0x000fe20000400000 */
[----:B------:R-:W-:-:S03]  /*01e0*/  FMUL R7, R12, R5 ;  /* 0x000000050c077220 */ /* 0x000fc60000400000 */
[----:B------:R-:W-:Y:S01]  /*01f0*/  FSETP.GE.AND P0, PT, R16, 0.60000002384185791016, PT ;  /* 0x3f19999a1000780b */ /* 0x000fe20003f06000 */
[----:B------:R-:W-:-:S04]  /*0200*/  FFMA R0, R0, 0.044714998453855514526, R11 ;  /* 0x3d37271300007823 */ /* 0x000fc8000000000b */
[----:B------:R-:W-:-:S08]  /*0210*/  FMUL R5, R0, 0.79788458347320556641 ;  /* 0x3f4c422a00057820 */ /* 0x000fd00000400000 */
[----:B------:R-:W-:Y:S05]  /*0220*/  @!P0 BRA `(.L_x_1) ;  /* 0x000000a000008947 */ /* 0x000fea0003800000 */
[C---:B------:R-:W-:Y:S01]  /*0230*/  FMUL R0, R16.reuse, 2.8853900432586669922 ;  /* 0x4038aa3b10007820 */ /* 0x040fe20000400000 */
[----:B------:R-:W-:Y:S02]  /*0240*/  MOV R15, 0x3f800000 ;  /* 0x3f800000000f7802 */ /* 0x000fe40000000f00 */
[----:B------:R-:W-:-:S03]  /*0250*/  FSETP.GE.AND P0, PT, R16, 9.010913848876953125, PT ;  /* 0x41102cb41000780b */ /* 0x000fc60003f06000 */
[----:B------:R-:W0:Y:S02]  /*0260*/  MUFU.EX2 R0, R0 ;  /* 0x0000000000007308 */ /* 0x000e240000000800 */
[----:B0-----:R-:W-:-:S06]  /*0270*/  FADD R14, R0, 1 ;  /* 0x3f800000000e7421 */ /* 0x001fcc0000000000 */
[----:B------:R-:W0:Y:S02]  /*0280*/  MUFU.RCP R14, R14 ;  /* 0x0000000e000e7308 */ /* 0x000e240000001000 */
[----:B0-----:R-:W-:-:S05]  /*0290*/  FFMA.FTZ R4, R14, -2, R15 ;  /* 0xc00000000e047823 */ /* 0x001fca000001000f */
[----:B------:R-:W-:-:S04]  /*02a0*/  FSEL R4, R4, 1, !P0 ;  /* 0x3f80000004047808 */ /* 0x000fc80004000000 */
[----:B------:R-:W-:Y:S01]  /*02b0*/  LOP3.LUT R4, R4, 0x80000000, R13, 0xf8, !PT ;  /* 0x8000000004047812 */ /* 0x000fe200078ef80d */
[----:B------:R-:W-:Y:S05]  /*02c0*/  BRA `(.L_x_2) ;  /* 0x0000007000007947 */ /* 0x000fea0003800000 */
.L_x_1:
[----:B------:R-:W-:Y:S01]  /*02d0*/  MOV R0, 0x3c80f082 ;  /* 0x3c80f08200007802 */ /* 0x000fe20000000f00 */
[----:B------:R-:W-:-:S04]  /*02e0*/  FMUL R15, R13, R13 ;  /* 0x0000000d0d0f7220 */ /* 0x000fc80000400000 */
[----:B------:R-:W-:-:S04]  /*02f0*/  FFMA.FTZ R0, R15, R0, -0.052303962409496307373 ;  /* 0xbd563cae0f007423 */ /* 0x000fc80000010000 */
[----:B------:R-:W-:-:S04]  /*0300*/  FFMA.FTZ R0, R15, R0, 0.1331529766321182251 ;  /* 0x3e0859410f007423 */ /* 0x000fc80000010000 */
[----:B------:R-:W-:-:S04]  /*0310*/  FFMA.FTZ R0, R15, R0, -0.33332768082618713379 ;  /* 0xbeaaa9ed0f007423 */ /* 0x000fc80000010000 */
[----:B------:R-:W-:-:S04]  /*0320*/  FFMA.FTZ R0, R15, R0, RZ ;  /* 0x000000000f007223 */ /* 0x000fc800000100ff */
[----:B------:R-:W-:-:S02]  /*0330*/  FFMA.FTZ R4, R13, R0, R13 ;  /* 0x000000000d047223 */ /* 0x000fc4000001000d */
.L_x_2:
[----:B------:R-:W-:Y:S05]  /*0340*/  BSYNC B0 ;  /* 0x0000000000007941 */ /* 0x000fea0003800000 */
.L_x_0:
[----:B------:R-:W-:Y:S01]  /*0350*/  FADD.FTZ R15, |R5|, -RZ ;  /* 0x800000ff050f7221 */ /* 0x000fe20000010200 */
[----:B------:R-:W-:Y:S01]  /*0360*/  BSSY B0, `(.L_x_3) ;  /* 0x0000016000007945 */ /* 0x000fe20003800000 */
[----:B------:R-:W-:Y:S01]  /*0370*/  FFMA R7, R7, 0.044714998453855514526, R12 ;  /* 0x3d37271307077823 */ /* 0x000fe2000000000c */
[----:B------:R-:W-:Y:S02]  /*0380*/  FMUL R6, R6, 0.79788458347320556641 ;  /* 0x3f4c422a06067820 */ /* 0x000fe40000400000 */
[----:B------:R-:W-:-:S13]  /*0390*/  FSETP.GE.AND P0, PT, R15, 0.60000002384185791016, PT ;  /* 0x3f19999a0f00780b */ /* 0x000fda0003f06000 */
        /* <DEDUP_REMOVED lines=11> */
.L_x_4:
[----:B------:R-:W-:Y:S01]  /*0450*/  MOV R0, 0x3c80f082 ;  /* 0x3c80f08200007802 */ /* 0x000fe20000000f00 */
[----:B------:R-:W-:-:S04]  /*0460*/  FMUL R13, R5, R5 ;  /* 0x00000005050d7220 */ /* 0x000fc80000400000 */
[----:B------:R-:W-:-:S04]  /*0470*/  FFMA.FTZ R0, R13, R0, -0.052303962409496307373 ;  /* 0xbd563cae0d007423 */ /* 0x000fc80000010000 */
[----:B------:R-:W-:-:S04]  /*0480*/  FFMA.FTZ R0, R13, R0, 0.1331529766321182251 ;  /* 0x3e0859410d007423 */ /* 0x000fc80000010000 */
[----:B------:R-:W-:-:S04]  /*0490*/  FFMA.FTZ R0, R13, R0, -0.33332768082618713379 ;  /* 0xbeaaa9ed0d007423 */ /* 0x000fc80000010000 */
[----:B------:R-:W-:-:S04]  /*04a0*/  FFMA.FTZ R0, R13, R0, RZ ;  /* 0x000000000d007223 */ /* 0x000fc800000100ff */
[----:B------:R-:W-:-:S02]  /*04b0*/  FFMA.FTZ R5, R5, R0, R5 ;  /* 0x0000000005057223 */ /* 0x000fc40000010005 */
.L_x_5:
[----:B------:R-:W-:Y:S05]  /*04c0*/  BSYNC B0 ;  /* 0x0000000000007941 */ /* 0x000fea0003800000 */
.L_x_3:
[----:B------:R-:W-:Y:S01]  /*04d0*/  FADD.FTZ R15, |R6|, -RZ ;  /* 0x800000ff060f7221 */ /* 0x000fe20000010200 */
[----:B------:R-:W-:Y:S01]  /*04e0*/  BSSY B0, `(.L_x_6) ;  /* 0x0000015000007945 */ /* 0x000fe20003800000 */
[----:B------:R-:W-:-:S03]  /*04f0*/  FMUL R7, R7, 0.79788458347320556641 ;  /* 0x3f4c422a07077820 */ /* 0x000fc60000400000 */
        /* <DEDUP_REMOVED lines=12> */
.L_x_7:
[----:B------:R-:W-:Y:S01]  /*05c0*/  MOV R0, 0x3c80f082 ;  /* 0x3c80f08200007802 */ /* 0x000fe20000000f00 */
[----:B------:R-:W-:-:S04]  /*05d0*/  FMUL R13, R6, R6 ;  /* 0x00000006060d7220 */ /* 0x000fc80000400000 */
[----:B------:R-:W-:-:S04]  /*05e0*/  FFMA.FTZ R0, R13, R0, -0.052303962409496307373 ;  /* 0xbd563cae0d007423 */ /* 0x000fc80000010000 */
[----:B------:R-:W-:-:S04]  /*05f0*/  FFMA.FTZ R0, R13, R0, 0.1331529766321182251 ;  /* 0x3e0859410d007423 */ /* 0x000fc80000010000 */
[----:B------:R-:W-:-:S04]  /*0600*/  FFMA.FTZ R0, R13, R0, -0.33332768082618713379 ;  /* 0xbeaaa9ed0d007423 */ /* 0x000fc80000010000 */
[----:B------:R-:W-:-:S04]  /*0610*/  FFMA.FTZ R13, R13, R0, RZ ;  /* 0x000000000d0d7223 */ /* 0x000fc800000100ff */
[----:B------:R-:W-:-:S02]  /*0620*/  FFMA.FTZ R6, R6, R13, R6 ;  /* 0x0000000d06067223 */ /* 0x000fc40000010006 */
.L_x_8:
[----:B------:R-:W-:Y:S05]  /*0630*/  BSYNC B0 ;  /* 0x0000000000007941 */ /* 0x000fea0003800000 */
.L_x_6:
[----:B------:R-:W-:Y:S01]  /*0640*/  FADD.FTZ R18, |R7|, -RZ ;  /* 0x800000ff07127221 */ /* 0x000fe20000010200 */
[C---:B-----5:R-:W-:Y:S01]  /*0650*/  SHF.L.U32 R13, R2.reuse, 0x10, RZ ;  /* 0x00000010020d7819 */ /* 0x060fe200000006ff */
[----:B------:R-:W-:Y:S01]  /*0660*/  BSSY B0, `(.L_x_9) ;  /* 0x000001a000007945 */ /* 0x000fe20003800000 */
[----:B------:R-:W-:Y:S02]  /*0670*/  PRMT R14, R2, 0x7632, R14 ;  /* 0x00007632020e7816 */ /* 0x000fe4000000000e */
[----:B------:R-:W-:Y:S02]  /*0680*/  FSETP.GE.AND P0, PT, R18, 0.60000002384185791016, PT ;  /* 0x3f19999a1200780b */ /* 0x000fe40003f06000 */
[C---:B------:R-:W-:Y:S02]  /*0690*/  PRMT R2, R3.reuse, 0x7632, R2 ;  /* 0x0000763203027816 */ /* 0x040fe40000000002 */
[----:B------:R-:W-:Y:S02]  /*06a0*/  SHF.L.U32 R15, R3, 0x10, RZ ;  /* 0x00000010030f7819 */ /* 0x000fe400000006ff */
[----:B------:R-:W-:-:S02]  /*06b0*/  SHF.R.S32.HI R3, RZ, 0x1f, R8 ;  /* 0x0000001fff037819 */ /* 0x000fc40000011408 */
[----:B------:R-:W-:Y:S02]  /*06c0*/  SHF.L.U32 R14, R14, 0x10, RZ ;  /* 0x000000100e0e7819 */ /* 0x000fe400000006ff */
[----:B------:R-:W-:-:S03]  /*06d0*/  SHF.L.U32 R2, R2, 0x10, RZ ;  /* 0x0000001002027819 */ /* 0x000fc600000006ff */
        /* <DEDUP_REMOVED lines=11> */
.L_x_10:
[----:B------:R-:W-:Y:S01]  /*0790*/  MOV R0, 0x3c80f082 ;  /* 0x3c80f08200007802 */ /* 0x000fe20000000f00 */
[----:B------:R-:W-:-:S04]  /*07a0*/  FMUL R17, R7, R7 ;  /* 0x0000000707117220 */ /* 0x000fc80000400000 */
[----:B------:R-:W-:-:S04]  /*07b0*/  FFMA.FTZ R0, R17, R0, -0.052303962409496307373 ;  /* 0xbd563cae11007423 */ /* 0x000fc80000010000 */
[----:B------:R-:W-:-:S04]  /*07c0*/  FFMA.FTZ R0, R17, R0, 0.1331529766321182251 ;  /* 0x3e08594111007423 */ /* 0x000fc80000010000 */
[----:B------:R-:W-:-:S04]  /*07d0*/  FFMA.FTZ R0, R17, R0, -0.33332768082618713379 ;  /* 0xbeaaa9ed11007423 */ /* 0x000fc80000010000 */
[----:B------:R-:W-:-:S04]  /*07e0*/  FFMA.FTZ R0, R17, R0, RZ ;  /* 0x0000000011007223 */ /* 0x000fc800000100ff */
[----:B------:R-:W-:-:S02]  /*07f0*/  FFMA.FTZ R7, R7, R0, R7 ;  /* 0x0000000007077223 */ /* 0x000fc40000010007 */
.L_x_11:
[----:B------:R-:W-:Y:S05]  /*0800*/  BSYNC B0 ;  /* 0x0000000000007941 */ /* 0x000fea0003800000 */
.L_x_9:
[----:B------:R-:W-:Y:S01]  /*0810*/  FMUL R10, R10, 0.5 ;  /* 0x3f0000000a0a7820 */ /* 0x000fe20000400000 */
[----:B------:R-:W-:Y:S01]  /*0820*/  FADD R17, R6, 1 ;  /* 0x3f80000006117421 */ /* 0x000fe20000000000 */
[----:B------:R-:W-:Y:S01]  /*0830*/  FMUL R9, R9, 0.5 ;  /* 0x3f00000009097820 */ /* 0x000fe20000400000 */
[----:B------:R-:W-:Y:S01]  /*0840*/  FMUL R11, R11, 0.5 ;  /* 0x3f0000000b0b7820 */ /* 0x000fe20000400000 */
[----:B------:R-:W-:Y:S01]  /*0850*/  FMUL R12, R12, 0.5 ;  /* 0x3f0000000c0c7820 */ /* 0x000fe20000400000 */
[----:B------:R-:W-:Y:S01]  /*0860*/  FADD R0, R4, 1 ;  /* 0x3f80000004007421 */ /* 0x000fe20000000000 */
[----:B------:R-:W-:Y:S01]  /*0870*/  FADD R16, R5, 1 ;  /* 0x3f80000005107421 */ /* 0x000fe20000000000 */
[----:B------:R-:W-:Y:S01]  /*0880*/  FADD R19, R7, 1 ;  /* 0x3f80000007137421 */ /* 0x000fe20000000000 */
[----:B------:R-:W-:Y:S01]  /*0890*/  FMUL R10, R10, R17 ;  /* 0x000000110a0a7220 */ /* 0x000fe20000400000 */
[----:B------:R-:W-:Y:S01]  /*08a0*/  FMUL R0, R9, R0 ;  /* 0x0000000009007220 */ /* 0x000fe20000400000 */
[----:B------:R-:W-:Y:S01]  /*08b0*/  FMUL R11, R11, R16 ;  /* 0x000000100b0b7220 */ /* 0x000fe20000400000 */
[----:B------:R-:W-:Y:S01]  /*08c0*/  FMUL R19, R12, R19 ;  /* 0x000000130c137220 */ /* 0x000fe20000400000 */
[----:B------:R-:W-:Y:S01]  /*08d0*/  FMUL R15, R10, R15 ;  /* 0x0000000f0a0f7220 */ /* 0x000fe20000400000 */
[----:B------:R-:W-:Y:S01]  /*08e0*/  FMUL R0, R0, R13 ;  /* 0x0000000d00007220 */ /* 0x000fe20000400000 */
[----:B------:R-:W-:Y:S01]  /*08f0*/  FMUL R9, R11, R14 ;  /* 0x0000000e0b097220 */ /* 0x000fe20000400000 */
[C---:B------:R-:W-:Y:S01]  /*0900*/  LEA R10, P0, R8.reuse, c[0x0][0x170], 0x2 ;  /* 0x00005c00080a7a11 */ /* 0x040fe200078010ff */
[----:B------:R-:W-:Y:S01]  /*0910*/  FMUL R2, R19, R2 ;  /* 0x0000000213027220 */ /* 0x000fe20000400000 */
[----:B------:R-:W-:-:S02]  /*0920*/  LEA R12, P1, R8, c[0x0][0x178], 0x1 ;  /* 0x00005e00080c7a11 */ /* 0x000fc400078208ff */
[C-C-:B------:R-:W-:Y:S02]  /*0930*/  LEA.HI.X R11, R8.reuse, c[0x0][0x174], R3.reuse, 0x2, P0 ;  /* 0x00005d00080b7a11 */ /* 0x140fe400000f1403 */
[----:B------:R-:W-:Y:S02]  /*0940*/  LEA.HI.X R13, R8, c[0x0][0x17c], R3, 0x1, P1 ;  /* 0x00005f00080d7a11 */ /* 0x000fe400008f0c03 */
[----:B------:R-:W-:Y:S01]  /*0950*/  F2FP.BF16.F32.PACK_AB R14, R9, R0 ;  /* 0x00000000090e723e */ /* 0x000fe200000010ff */
[----:B------:R-:W-:Y:S01]  /*0960*/  STG.E.128 [R10.64], R4 ;  /* 0x000000040a007986 */ /* 0x000fe2000c101d04 */
[----:B------:R-:W-:-:S05]  /*0970*/  F2FP.BF16.F32.PACK_AB R15, R2, R15 ;  /* 0x0000000f020f723e */ /* 0x000fca00000010ff */
[----:B------:R-:W-:Y:S01]  /*0980*/  STG.E.64 [R12.64], R14 ;  /* 0x0000000e0c007986 */ /* 0x000fe2000c101b04 */
[----:B------:R-:W-:Y:S05]  /*0990*/  EXIT ;  /* 0x000000000000794d */ /* 0x000fea0003800000 */
.L_x_12:
[----:B------:R-:W-:-:S00]  /*09a0*/  BRA `(.L_x_12) ;  /* 0xfffffff000007947 */ /* 0x000fc0000383ffff */
[----:B------:R-:W-:-:S00]  /*09b0*/  NOP ;  /* 0x0000000000007918 */ /* 0x000fc00000000000 */
        /* <DEDUP_REMOVED lines=12> */
.L_x_13:


//--------------------- .nv.global.init           --------------------------
	.section	.nv.global.init,"aw",@progbits
.nv.global.init:
	.type		_$_str,@object
	.size		_$_str,(.L_0 - _$_str)
_$_str:
        /*0000*/ 	.byte	0x5f, 0x5f, 0x43, 0x55, 0x44, 0x41, 0x5f, 0x46, 0x54, 0x5a, 0x00
.L_0:
